//
// Generated by NVIDIA NVVM Compiler
//
// Compiler Build ID: CL-36424714
// Cuda compilation tools, release 13.0, V13.0.88
// Based on NVVM 20.0.0
//

.version 9.0
.target sm_100
.address_size 64

	// .globl	_Z13reverse_arrayPfi

.visible .entry _Z13reverse_arrayPfi(
	.param .u64 .ptr .align 1 _Z13reverse_arrayPfi_param_0,
	.param .u32 _Z13reverse_arrayPfi_param_1
)
{
	.reg .pred 	%p<2>;
	.reg .b32 	%r<11>;
	.reg .b32 	%f<3>;
	.reg .b64 	%rd<7>;

	ld.param.u64 	%rd1, [_Z13reverse_arrayPfi_param_0];
	ld.param.u32 	%r2, [_Z13reverse_arrayPfi_param_1];
	mov.u32 	%r3, %ctaid.x;
	mov.u32 	%r4, %ntid.x;
	mov.u32 	%r5, %tid.x;
	mad.lo.s32 	%r1, %r3, %r4, %r5;
	shr.u32 	%r6, %r2, 31;
	add.s32 	%r7, %r2, %r6;
	shr.s32 	%r8, %r7, 1;
	setp.gt.s32 	%p1, %r1, %r8;
	@%p1 bra 	$L__BB0_2;
	cvta.to.global.u64 	%rd2, %rd1;
	not.b32 	%r9, %r1;
	add.s32 	%r10, %r2, %r9;
	mul.wide.s32 	%rd3, %r1, 4;
	add.s64 	%rd4, %rd2, %rd3;
	ld.global.f32 	%f1, [%rd4];
	mul.wide.s32 	%rd5, %r10, 4;
	add.s64 	%rd6, %rd2, %rd5;
	ld.global.f32 	%f2, [%rd6];
	st.global.f32 	[%rd4], %f2;
	st.global.f32 	[%rd6], %f1;
$L__BB0_2:
	ret;

}


// ===== COMPILED SASS (sm_100) =====

	.target	sm_100

	.elftype	@"ET_EXEC"


//--------------------- .note.nv.tkinfo           --------------------------
	.section	.note.nv.tkinfo,"",@"SHT_NOTE"
	.sectionflags	@"SHF_NOTE_NV_TKINFO"
	.tkinfo
        /*0018*/ 	.word	0x00000002
        /*0030*/ 	.string	""
        /*0030*/ 	.string	"ptxas"
        /*0030*/ 	.string	"Cuda compilation tools, release 13.0, V13.0.88"
        /*0030*/ 	.string	"Build cuda_13.0.r13.0/compiler.36424714_0"
        /*0030*/ 	.string	"-arch sm_100 -m 64 "



//--------------------- .note.nv.cuinfo           --------------------------
	.section	.note.nv.cuinfo,"",@"SHT_NOTE"
	.sectionflags	@"SHF_NOTE_NV_CUINFO"
        /*0018*/ 	.short	0x0002
        /*001a*/ 	.short	0x0064
        /*001c*/ 	.short	0x0082
	.zero		2


//--------------------- .nv.info                  --------------------------
	.section	.nv.info,"",@"SHT_CUDA_INFO"
	.align	4


	//----- nvinfo : EIATTR_REGCOUNT
	.align		4
        /*0000*/ 	.byte	0x04, 0x2f
        /*0002*/ 	.short	(.L_1 - .L_0)
	.align		4
.L_0:
        /*0004*/ 	.word	index@(_Z13reverse_arrayPfi)
        /*0008*/ 	.word	0x0000000c


	//----- nvinfo : EIATTR_FRAME_SIZE
	.align		4
.L_1:
        /*000c*/ 	.byte	0x04, 0x11
        /*000e*/ 	.short	(.L_3 - .L_2)
	.align		4
.L_2:
        /*0010*/ 	.word	index@(_Z13reverse_arrayPfi)
        /*0014*/ 	.word	0x00000000


	//----- nvinfo : EIATTR_MIN_STACK_SIZE
	.align		4
.L_3:
        /*0018*/ 	.byte	0x04, 0x12
        /*001a*/ 	.short	(.L_5 - .L_4)
	.align		4
.L_4:
        /*001c*/ 	.word	index@(_Z13reverse_arrayPfi)
        /*0020*/ 	.word	0x00000000
.L_5:


//--------------------- .nv.compat                --------------------------
	.section	.nv.compat,"",@"SHT_CUDA_COMPAT_INFO"
	.align	4
        /*0000*/ 	.byte	0x02, 0x09, 0x00, 0x00, 0x02, 0x02, 0x01, 0x00, 0x02, 0x05, 0x05, 0x00, 0x03, 0x07, 0x01, 0x01
        /*0010*/ 	.byte	0x02, 0x03, 0x00, 0x00, 0x02, 0x06, 0x01, 0x00, 0x04, 0x0b, 0x08, 0x00, 0x09, 0x00, 0x00, 0x00
        /*0020*/ 	.byte	0x00, 0x00, 0x00, 0x00


//--------------------- .nv.info._Z13reverse_arrayPfi --------------------------
	.section	.nv.info._Z13reverse_arrayPfi,"",@"SHT_CUDA_INFO"
	.sectionflags	@""
	.align	4


	//----- nvinfo : EIATTR_CUDA_API_VERSION
	.align		4
        /*0000*/ 	.byte	0x04, 0x37
        /*0002*/ 	.short	(.L_7 - .L_6)
.L_6:
        /*0004*/ 	.word	0x00000082


	//----- nvinfo : EIATTR_KPARAM_INFO
	.align		4
.L_7:
        /*0008*/ 	.byte	0x04, 0x17
        /*000a*/ 	.short	(.L_9 - .L_8)
.L_8:
        /*000c*/ 	.word	0x00000000
        /*0010*/ 	.short	0x0001
        /*0012*/ 	.short	0x0008
        /*0014*/ 	.byte	0x00, 0xf0, 0x11, 0x00


	//----- nvinfo : EIATTR_KPARAM_INFO
	.align		4
.L_9:
        /*0018*/ 	.byte	0x04, 0x17
        /*001a*/ 	.short	(.L_11 - .L_10)
.L_10:
        /*001c*/ 	.word	0x00000000
        /*0020*/ 	.short	0x0000
        /*0022*/ 	.short	0x0000
        /*0024*/ 	.byte	0x00, 0xf5, 0x21, 0x00


	//----- nvinfo : EIATTR_SPARSE_MMA_MASK
	.align		4
.L_11:
        /*0028*/ 	.byte	0x03, 0x50
        /*002a*/ 	.short	0x0000


	//----- nvinfo : EIATTR_MAXREG_COUNT
	.align		4
        /*002c*/ 	.byte	0x03, 0x1b
        /*002e*/ 	.short	0x00ff


	//----- nvinfo : EIATTR_MERCURY_ISA_VERSION
	.align		4
        /*0030*/ 	.byte	0x03, 0x5f
        /*0032*/ 	.short	0x0101


	//----- nvinfo : EIATTR_VRC_CTA_INIT_COUNT
	.align		4
        /*0034*/ 	.byte	0x02, 0x4a
	.zero		1
	.zero		1


	//----- nvinfo : EIATTR_EXIT_INSTR_OFFSETS
	.align		4
        /*0038*/ 	.byte	0x04, 0x1c
        /*003a*/ 	.short	(.L_13 - .L_12)


	//   ....[0]....
.L_12:
        /*003c*/ 	.word	0x00000090


	//   ....[1]....
        /*0040*/ 	.word	0x00000140


	//----- nvinfo : EIATTR_CBANK_PARAM_SIZE
	.align		4
.L_13:
        /*0044*/ 	.byte	0x03, 0x19
        /*0046*/ 	.short	0x000c


	//----- nvinfo : EIATTR_PARAM_CBANK
	.align		4
        /*0048*/ 	.byte	0x04, 0x0a
        /*004a*/ 	.short	(.L_15 - .L_14)
	.align		4
.L_14:
        /*004c*/ 	.word	index@(.nv.constant0._Z13reverse_arrayPfi)
        /*0050*/ 	.short	0x0380
        /*0052*/ 	.short	0x000c


	//----- nvinfo : EIATTR_SW_WAR
	.align		4
.L_15:
        /*0054*/ 	.byte	0x04, 0x36
        /*0056*/ 	.short	(.L_17 - .L_16)
.L_16:
        /*0058*/ 	.word	0x00000008
.L_17:


//--------------------- .nv.callgraph             --------------------------
	.section	.nv.callgraph,"",@"SHT_CUDA_CALLGRAPH"
	.align	4
	.sectionentsize	8
	.align		4
        /*0000*/ 	.word	0x00000000
	.align		4
        /*0004*/ 	.word	0xffffffff
	.align		4
        /*0008*/ 	.word	0x00000000
	.align		4
        /*000c*/ 	.word	0xfffffffe
	.align		4
        /*0010*/ 	.word	0x00000000
	.align		4
        /*0014*/ 	.word	0xfffffffd
	.align		4
        /*0018*/ 	.word	0x00000000
	.align		4
        /*001c*/ 	.word	0xfffffffc


//--------------------- .text._Z13reverse_arrayPfi --------------------------
	.section	.text._Z13reverse_arrayPfi,"ax",@progbits
	.align	128
        .global         _Z13reverse_arrayPfi
        .type           _Z13reverse_arrayPfi,@function
        .size           _Z13reverse_arrayPfi,(.L_x_1 - _Z13reverse_arrayPfi)
        .other          _Z13reverse_arrayPfi,@"STO_CUDA_ENTRY STV_DEFAULT"
_Z13reverse_arrayPfi:
.text._Z13reverse_arrayPfi:
[----:B------:R-:W-:Y:S01]  /*0000*/  LDC R1, c[0x0][0x37c] ;  /* 0x0000df00ff017b82 */ /* 0x000fe20000000800 */
[----:B------:R-:W0:Y:S07]  /*0010*/  S2R R0, SR_TID.X ;  /* 0x0000000000007919 */ /* 0x000e2e0000002100 */
[----:B------:R-:W0:Y:S01]  /*0020*/  S2UR UR5, SR_CTAID.X ;  /* 0x00000000000579c3 */ /* 0x000e220000002500 */
[----:B------:R-:W1:Y:S07]  /*0030*/  LDCU UR6, c[0x0][0x388] ;  /* 0x00007100ff0677ac */ /* 0x000e6e0008000800 */
[----:B------:R-:W0:Y:S01]  /*0040*/  LDC R7, c[0x0][0x360] ;  /* 0x0000d800ff077b82 */ /* 0x000e220000000800 */
[----:B-1----:R-:W-:-:S04]  /*0050*/  ULEA.HI UR4, UR6, UR6, URZ, 0x1 ;  /* 0x0000000606047291 */ /* 0x002fc8000f8f08ff */
[----:B------:R-:W-:Y:S01]  /*0060*/  USHF.R.S32.HI UR4, URZ, 0x1, UR4 ;  /* 0x00000001ff047899 */ /* 0x000fe20008011404 */
[----:B0-----:R-:W-:-:S05]  /*0070*/  IMAD R7, R7, UR5, R0 ;  /* 0x0000000507077c24 */ /* 0x001fca000f8e0200 */
[----:B------:R-:W-:-:S13]  /*0080*/  ISETP.GT.AND P0, PT, R7, UR4, PT ;  /* 0x0000000407007c0c */ /* 0x000fda000bf04270 */
[----:B------:R-:W-:Y:S05]  /*0090*/  @P0 EXIT ;  /* 0x000000000000094d */ /* 0x000fea0003800000 */
[----:B------:R-:W0:Y:S01]  /*00a0*/  LDC.64 R2, c[0x0][0x380] ;  /* 0x0000e000ff027b82 */ /* 0x000e220000000a00 */
[----:B------:R-:W1:Y:S01]  /*00b0*/  LDCU.64 UR4, c[0x0][0x358] ;  /* 0x00006b00ff0477ac */ /* 0x000e620008000a00 */
[----:B------:R-:W-:-:S04]  /*00c0*/  LOP3.LUT R0, RZ, R7, RZ, 0x33, !PT ;  /* 0x00000007ff007212 */ /* 0x000fc800078e33ff */
[----:B------:R-:W-:-:S05]  /*00d0*/  IADD3 R5, PT, PT, R0, UR6, RZ ;  /* 0x0000000600057c10 */ /* 0x000fca000fffe0ff */
[----:B0-----:R-:W-:-:S04]  /*00e0*/  IMAD.WIDE R4, R5, 0x4, R2 ;  /* 0x0000000405047825 */ /* 0x001fc800078e0202 */
[----:B------:R-:W-:Y:S01]  /*00f0*/  IMAD.WIDE R2, R7, 0x4, R2 ;  /* 0x0000000407027825 */ /* 0x000fe200078e0202 */
[----:B-1----:R-:W2:Y:S04]  /*0100*/  LDG.E R9, desc[UR4][R4.64] ;  /* 0x0000000404097981 */ /* 0x002ea8000c1e1900 */
[----:B------:R-:W3:Y:S04]  /*0110*/  LDG.E R7, desc[UR4][R2.64] ;  /* 0x0000000402077981 */ /* 0x000ee8000c1e1900 */
[----:B--2---:R-:W-:Y:S04]  /*0120*/  STG.E desc[UR4][R2.64], R9 ;  /* 0x0000000902007986 */ /* 0x004fe8000c101904 */
[----:B---3--:R-:W-:Y:S01]  /*0130*/  STG.E desc[UR4][R4.64], R7 ;  /* 0x0000000704007986 */ /* 0x008fe2000c101904 */
[----:B------:R-:W-:Y:S05]  /*0140*/  EXIT ;  /* 0x000000000000794d */ /* 0x000fea0003800000 */
.L_x_0:
[----:B------:R-:W-:-:S00]  /*0150*/  BRA `(.L_x_0) ;  /* 0xfffffffc00fc7947 */ /* 0x000fc0000383ffff */
[----:B------:R-:W-:-:S00]  /*0160*/  NOP ;  /* 0x0000000000007918 */ /* 0x000fc00000000000 */
        /* <DEDUP_REMOVED lines=9> */
.L_x_1:


//--------------------- .nv.shared.reserved.0     --------------------------
	.section	.nv.shared.reserved.0,"aw",@nobits
	.weak		__nv_reservedSMEM_offset_0_alias
	.size		__nv_reservedSMEM_offset_0_alias, 0, 64
	.other		__nv_reservedSMEM_offset_0_alias,@"STO_CUDA_RESERVED_SHARED STV_DEFAULT"
__nv_reservedSMEM_offset_0_alias:
	.zero		0
	.zero		64


//--------------------- .nv.constant0._Z13reverse_arrayPfi --------------------------
	.section	.nv.constant0._Z13reverse_arrayPfi,"a",@progbits
	.sectionflags	@""
	.align	4
.nv.constant0._Z13reverse_arrayPfi:
	.zero		908


//--------------------- SYMBOLS --------------------------

	.type		.nv.reservedSmem.offset0,@object
	.size		.nv.reservedSmem.offset0,0x4
